//
// Generated by NVIDIA NVVM Compiler
//
// Compiler Build ID: CL-36424714
// Cuda compilation tools, release 13.0, V13.0.88
// Based on NVVM 20.0.0
//

.version 9.0
.target sm_100
.address_size 64

	// .globl	_Z6vecSqrPfi

.visible .entry _Z6vecSqrPfi(
	.param .u64 .ptr .align 1 _Z6vecSqrPfi_param_0,
	.param .u32 _Z6vecSqrPfi_param_1
)
{
	.reg .pred 	%p<10>;
	.reg .b32 	%r<23>;
	.reg .b32 	%f<59>;
	.reg .b64 	%rd<16>;

	ld.param.u64 	%rd8, [_Z6vecSqrPfi_param_0];
	ld.param.u32 	%r16, [_Z6vecSqrPfi_param_1];
	cvta.to.global.u64 	%rd1, %rd8;
	setp.lt.s32 	%p1, %r16, 1;
	@%p1 bra 	$L__BB0_13;
	and.b32  	%r1, %r16, 15;
	setp.lt.u32 	%p2, %r16, 16;
	mov.b32 	%r20, 0;
	@%p2 bra 	$L__BB0_4;
	and.b32  	%r20, %r16, 2147483632;
	neg.s32 	%r18, %r20;
	add.s64 	%rd14, %rd1, 32;
$L__BB0_3:
	.pragma "nounroll";
	ld.global.f32 	%f1, [%rd14+-32];
	mul.f32 	%f2, %f1, %f1;
	st.global.f32 	[%rd14+-32], %f2;
	ld.global.f32 	%f3, [%rd14+-28];
	mul.f32 	%f4, %f3, %f3;
	st.global.f32 	[%rd14+-28], %f4;
	ld.global.f32 	%f5, [%rd14+-24];
	mul.f32 	%f6, %f5, %f5;
	st.global.f32 	[%rd14+-24], %f6;
	ld.global.f32 	%f7, [%rd14+-20];
	mul.f32 	%f8, %f7, %f7;
	st.global.f32 	[%rd14+-20], %f8;
	ld.global.f32 	%f9, [%rd14+-16];
	mul.f32 	%f10, %f9, %f9;
	st.global.f32 	[%rd14+-16], %f10;
	ld.global.f32 	%f11, [%rd14+-12];
	mul.f32 	%f12, %f11, %f11;
	st.global.f32 	[%rd14+-12], %f12;
	ld.global.f32 	%f13, [%rd14+-8];
	mul.f32 	%f14, %f13, %f13;
	st.global.f32 	[%rd14+-8], %f14;
	ld.global.f32 	%f15, [%rd14+-4];
	mul.f32 	%f16, %f15, %f15;
	st.global.f32 	[%rd14+-4], %f16;
	ld.global.f32 	%f17, [%rd14];
	mul.f32 	%f18, %f17, %f17;
	st.global.f32 	[%rd14], %f18;
	ld.global.f32 	%f19, [%rd14+4];
	mul.f32 	%f20, %f19, %f19;
	st.global.f32 	[%rd14+4], %f20;
	ld.global.f32 	%f21, [%rd14+8];
	mul.f32 	%f22, %f21, %f21;
	st.global.f32 	[%rd14+8], %f22;
	ld.global.f32 	%f23, [%rd14+12];
	mul.f32 	%f24, %f23, %f23;
	st.global.f32 	[%rd14+12], %f24;
	ld.global.f32 	%f25, [%rd14+16];
	mul.f32 	%f26, %f25, %f25;
	st.global.f32 	[%rd14+16], %f26;
	ld.global.f32 	%f27, [%rd14+20];
	mul.f32 	%f28, %f27, %f27;
	st.global.f32 	[%rd14+20], %f28;
	ld.global.f32 	%f29, [%rd14+24];
	mul.f32 	%f30, %f29, %f29;
	st.global.f32 	[%rd14+24], %f30;
	ld.global.f32 	%f31, [%rd14+28];
	mul.f32 	%f32, %f31, %f31;
	st.global.f32 	[%rd14+28], %f32;
	add.s32 	%r18, %r18, 16;
	add.s64 	%rd14, %rd14, 64;
	setp.ne.s32 	%p3, %r18, 0;
	@%p3 bra 	$L__BB0_3;
$L__BB0_4:
	setp.eq.s32 	%p4, %r1, 0;
	@%p4 bra 	$L__BB0_13;
	and.b32  	%r7, %r16, 7;
	setp.lt.u32 	%p5, %r1, 8;
	@%p5 bra 	$L__BB0_7;
	mul.wide.u32 	%rd9, %r20, 4;
	add.s64 	%rd10, %rd1, %rd9;
	ld.global.f32 	%f33, [%rd10];
	mul.f32 	%f34, %f33, %f33;
	st.global.f32 	[%rd10], %f34;
	ld.global.f32 	%f35, [%rd10+4];
	mul.f32 	%f36, %f35, %f35;
	st.global.f32 	[%rd10+4], %f36;
	ld.global.f32 	%f37, [%rd10+8];
	mul.f32 	%f38, %f37, %f37;
	st.global.f32 	[%rd10+8], %f38;
	ld.global.f32 	%f39, [%rd10+12];
	mul.f32 	%f40, %f39, %f39;
	st.global.f32 	[%rd10+12], %f40;
	ld.global.f32 	%f41, [%rd10+16];
	mul.f32 	%f42, %f41, %f41;
	st.global.f32 	[%rd10+16], %f42;
	ld.global.f32 	%f43, [%rd10+20];
	mul.f32 	%f44, %f43, %f43;
	st.global.f32 	[%rd10+20], %f44;
	ld.global.f32 	%f45, [%rd10+24];
	mul.f32 	%f46, %f45, %f45;
	st.global.f32 	[%rd10+24], %f46;
	ld.global.f32 	%f47, [%rd10+28];
	mul.f32 	%f48, %f47, %f47;
	st.global.f32 	[%rd10+28], %f48;
	add.s32 	%r20, %r20, 8;
$L__BB0_7:
	setp.eq.s32 	%p6, %r7, 0;
	@%p6 bra 	$L__BB0_13;
	and.b32  	%r10, %r16, 3;
	setp.lt.u32 	%p7, %r7, 4;
	@%p7 bra 	$L__BB0_10;
	mul.wide.u32 	%rd11, %r20, 4;
	add.s64 	%rd12, %rd1, %rd11;
	ld.global.f32 	%f49, [%rd12];
	mul.f32 	%f50, %f49, %f49;
	st.global.f32 	[%rd12], %f50;
	ld.global.f32 	%f51, [%rd12+4];
	mul.f32 	%f52, %f51, %f51;
	st.global.f32 	[%rd12+4], %f52;
	ld.global.f32 	%f53, [%rd12+8];
	mul.f32 	%f54, %f53, %f53;
	st.global.f32 	[%rd12+8], %f54;
	ld.global.f32 	%f55, [%rd12+12];
	mul.f32 	%f56, %f55, %f55;
	st.global.f32 	[%rd12+12], %f56;
	add.s32 	%r20, %r20, 4;
$L__BB0_10:
	setp.eq.s32 	%p8, %r10, 0;
	@%p8 bra 	$L__BB0_13;
	mul.wide.u32 	%rd13, %r20, 4;
	add.s64 	%rd15, %rd1, %rd13;
	neg.s32 	%r22, %r10;
$L__BB0_12:
	.pragma "nounroll";
	ld.global.f32 	%f57, [%rd15];
	mul.f32 	%f58, %f57, %f57;
	st.global.f32 	[%rd15], %f58;
	add.s64 	%rd15, %rd15, 4;
	add.s32 	%r22, %r22, 1;
	setp.ne.s32 	%p9, %r22, 0;
	@%p9 bra 	$L__BB0_12;
$L__BB0_13:
	ret;

}


// ===== COMPILED SASS (sm_100) =====

	.target	sm_100

	.elftype	@"ET_EXEC"


//--------------------- .note.nv.tkinfo           --------------------------
	.section	.note.nv.tkinfo,"",@"SHT_NOTE"
	.sectionflags	@"SHF_NOTE_NV_TKINFO"
	.tkinfo
        /*0018*/ 	.word	0x00000002
        /*0030*/ 	.string	""
        /*0030*/ 	.string	"ptxas"
        /*0030*/ 	.string	"Cuda compilation tools, release 13.0, V13.0.88"
        /*0030*/ 	.string	"Build cuda_13.0.r13.0/compiler.36424714_0"
        /*0030*/ 	.string	"-arch sm_100 -m 64 "



//--------------------- .note.nv.cuinfo           --------------------------
	.section	.note.nv.cuinfo,"",@"SHT_NOTE"
	.sectionflags	@"SHF_NOTE_NV_CUINFO"
        /*0018*/ 	.short	0x0002
        /*001a*/ 	.short	0x0064
        /*001c*/ 	.short	0x0082
	.zero		2


//--------------------- .nv.info                  --------------------------
	.section	.nv.info,"",@"SHT_CUDA_INFO"
	.align	4


	//----- nvinfo : EIATTR_REGCOUNT
	.align		4
        /*0000*/ 	.byte	0x04, 0x2f
        /*0002*/ 	.short	(.L_1 - .L_0)
	.align		4
.L_0:
        /*0004*/ 	.word	index@(_Z6vecSqrPfi)
        /*0008*/ 	.word	0x00000020


	//----- nvinfo : EIATTR_FRAME_SIZE
	.align		4
.L_1:
        /*000c*/ 	.byte	0x04, 0x11
        /*000e*/ 	.short	(.L_3 - .L_2)
	.align		4
.L_2:
        /*0010*/ 	.word	index@(_Z6vecSqrPfi)
        /*0014*/ 	.word	0x00000000


	//----- nvinfo : EIATTR_MIN_STACK_SIZE
	.align		4
.L_3:
        /*0018*/ 	.byte	0x04, 0x12
        /*001a*/ 	.short	(.L_5 - .L_4)
	.align		4
.L_4:
        /*001c*/ 	.word	index@(_Z6vecSqrPfi)
        /*0020*/ 	.word	0x00000000
.L_5:


//--------------------- .nv.compat                --------------------------
	.section	.nv.compat,"",@"SHT_CUDA_COMPAT_INFO"
	.align	4
        /*0000*/ 	.byte	0x02, 0x09, 0x00, 0x00, 0x02, 0x02, 0x01, 0x00, 0x02, 0x05, 0x05, 0x00, 0x03, 0x07, 0x01, 0x01
        /*0010*/ 	.byte	0x02, 0x03, 0x00, 0x00, 0x02, 0x06, 0x01, 0x00, 0x04, 0x0b, 0x08, 0x00, 0x09, 0x00, 0x00, 0x00
        /*0020*/ 	.byte	0x00, 0x00, 0x00, 0x00


//--------------------- .nv.info._Z6vecSqrPfi     --------------------------
	.section	.nv.info._Z6vecSqrPfi,"",@"SHT_CUDA_INFO"
	.sectionflags	@""
	.align	4


	//----- nvinfo : EIATTR_CUDA_API_VERSION
	.align		4
        /*0000*/ 	.byte	0x04, 0x37
        /*0002*/ 	.short	(.L_7 - .L_6)
.L_6:
        /*0004*/ 	.word	0x00000082


	//----- nvinfo : EIATTR_KPARAM_INFO
	.align		4
.L_7:
        /*0008*/ 	.byte	0x04, 0x17
        /*000a*/ 	.short	(.L_9 - .L_8)
.L_8:
        /*000c*/ 	.word	0x00000000
        /*0010*/ 	.short	0x0001
        /*0012*/ 	.short	0x0008
        /*0014*/ 	.byte	0x00, 0xf0, 0x11, 0x00


	//----- nvinfo : EIATTR_KPARAM_INFO
	.align		4
.L_9:
        /*0018*/ 	.byte	0x04, 0x17
        /*001a*/ 	.short	(.L_11 - .L_10)
.L_10:
        /*001c*/ 	.word	0x00000000
        /*0020*/ 	.short	0x0000
        /*0022*/ 	.short	0x0000
        /*0024*/ 	.byte	0x00, 0xf5, 0x21, 0x00


	//----- nvinfo : EIATTR_SPARSE_MMA_MASK
	.align		4
.L_11:
        /*0028*/ 	.byte	0x03, 0x50
        /*002a*/ 	.short	0x0000


	//----- nvinfo : EIATTR_MAXREG_COUNT
	.align		4
        /*002c*/ 	.byte	0x03, 0x1b
        /*002e*/ 	.short	0x00ff


	//----- nvinfo : EIATTR_MERCURY_ISA_VERSION
	.align		4
        /*0030*/ 	.byte	0x03, 0x5f
        /*0032*/ 	.short	0x0101


	//----- nvinfo : EIATTR_VRC_CTA_INIT_COUNT
	.align		4
        /*0034*/ 	.byte	0x02, 0x4a
	.zero		1
	.zero		1


	//----- nvinfo : EIATTR_EXIT_INSTR_OFFSETS
	.align		4
        /*0038*/ 	.byte	0x04, 0x1c
        /*003a*/ 	.short	(.L_13 - .L_12)


	//   ....[0]....
.L_12:
        /*003c*/ 	.word	0x00000030


	//   ....[1]....
        /*0040*/ 	.word	0x00000480


	//   ....[2]....
        /*0044*/ 	.word	0x00000680


	//   ....[3]....
        /*0048*/ 	.word	0x000007c0


	//   ....[4]....
        /*004c*/ 	.word	0x000008c0


	//----- nvinfo : EIATTR_CBANK_PARAM_SIZE
	.align		4
.L_13:
        /*0050*/ 	.byte	0x03, 0x19
        /*0052*/ 	.short	0x000c


	//----- nvinfo : EIATTR_PARAM_CBANK
	.align		4
        /*0054*/ 	.byte	0x04, 0x0a
        /*0056*/ 	.short	(.L_15 - .L_14)
	.align		4
.L_14:
        /*0058*/ 	.word	index@(.nv.constant0._Z6vecSqrPfi)
        /*005c*/ 	.short	0x0380
        /*005e*/ 	.short	0x000c


	//----- nvinfo : EIATTR_SW_WAR
	.align		4
.L_15:
        /*0060*/ 	.byte	0x04, 0x36
        /*0062*/ 	.short	(.L_17 - .L_16)
.L_16:
        /*0064*/ 	.word	0x00000008
.L_17:


//--------------------- .nv.callgraph             --------------------------
	.section	.nv.callgraph,"",@"SHT_CUDA_CALLGRAPH"
	.align	4
	.sectionentsize	8
	.align		4
        /*0000*/ 	.word	0x00000000
	.align		4
        /*0004*/ 	.word	0xffffffff
	.align		4
        /*0008*/ 	.word	0x00000000
	.align		4
        /*000c*/ 	.word	0xfffffffe
	.align		4
        /*0010*/ 	.word	0x00000000
	.align		4
        /*0014*/ 	.word	0xfffffffd
	.align		4
        /*0018*/ 	.word	0x00000000
	.align		4
        /*001c*/ 	.word	0xfffffffc


//--------------------- .text._Z6vecSqrPfi        --------------------------
	.section	.text._Z6vecSqrPfi,"ax",@progbits
	.align	128
        .global         _Z6vecSqrPfi
        .type           _Z6vecSqrPfi,@function
        .size           _Z6vecSqrPfi,(.L_x_6 - _Z6vecSqrPfi)
        .other          _Z6vecSqrPfi,@"STO_CUDA_ENTRY STV_DEFAULT"
_Z6vecSqrPfi:
.text._Z6vecSqrPfi:
[----:B------:R-:W-:Y:S08]  /*0000*/  LDC R1, c[0x0][0x37c] ;  /* 0x0000df00ff017b82 */ /* 0x000ff00000000800 */
[----:B------:R-:W0:Y:S02]  /*0010*/  LDC R4, c[0x0][0x388] ;  /* 0x0000e200ff047b82 */ /* 0x000e240000000800 */
[----:B0-----:R-:W-:-:S13]  /*0020*/  ISETP.GE.AND P0, PT, R4, 0x1, PT ;  /* 0x000000010400780c */ /* 0x001fda0003f06270 */
[----:B------:R-:W-:Y:S05]  /*0030*/  @!P0 EXIT ;  /* 0x000000000000894d */ /* 0x000fea0003800000 */
[C---:B------:R-:W-:Y:S01]  /*0040*/  ISETP.GE.U32.AND P1, PT, R4.reuse, 0x10, PT ;  /* 0x000000100400780c */ /* 0x040fe20003f26070 */
[----:B------:R-:W0:Y:S01]  /*0050*/  LDCU.64 UR6, c[0x0][0x358] ;  /* 0x00006b00ff0677ac */ /* 0x000e220008000a00 */
[----:B------:R-:W-:Y:S01]  /*0060*/  LOP3.LUT R28, R4, 0xf, RZ, 0xc0, !PT ;  /* 0x0000000f041c7812 */ /* 0x000fe200078ec0ff */
[----:B------:R-:W-:-:S03]  /*0070*/  HFMA2 R0, -RZ, RZ, 0, 0 ;  /* 0x00000000ff007431 */ /* 0x000fc600000001ff */
[----:B------:R-:W-:-:S07]  /*0080*/  ISETP.NE.AND P0, PT, R28, RZ, PT ;  /* 0x000000ff1c00720c */ /* 0x000fce0003f05270 */
[----:B------:R-:W-:Y:S06]  /*0090*/  @!P1 BRA `(.L_x_0) ;  /* 0x0000000000f89947 */ /* 0x000fec0003800000 */
[----:B------:R-:W1:Y:S01]  /*00a0*/  LDCU.64 UR4, c[0x0][0x380] ;  /* 0x00007000ff0477ac */ /* 0x000e620008000a00 */
[----:B------:R-:W-:-:S04]  /*00b0*/  LOP3.LUT R0, R4, 0x7ffffff0, RZ, 0xc0, !PT ;  /* 0x7ffffff004007812 */ /* 0x000fc800078ec0ff */
[----:B------:R-:W-:Y:S01]  /*00c0*/  IADD3 R5, PT, PT, -R0, RZ, RZ ;  /* 0x000000ff00057210 */ /* 0x000fe20007ffe1ff */
[----:B-1----:R-:W-:-:S04]  /*00d0*/  UIADD3 UR4, UP0, UPT, UR4, 0x20, URZ ;  /* 0x0000002004047890 */ /* 0x002fc8000ff1e0ff */
[----:B------:R-:W-:Y:S02]  /*00e0*/  UIADD3.X UR5, UPT, UPT, URZ, UR5, URZ, UP0, !UPT ;  /* 0x00000005ff057290 */ /* 0x000fe400087fe4ff */
[----:B------:R-:W-:-:S04]  /*00f0*/  MOV R6, UR4 ;  /* 0x0000000400067c02 */ /* 0x000fc80008000f00 */
[----:B------:R-:W-:-:S07]  /*0100*/  MOV R11, UR5 ;  /* 0x00000005000b7c02 */ /* 0x000fce0008000f00 */
.L_x_1:
[----:B-1----:R-:W-:Y:S02]  /*0110*/  MOV R2, R6 ;  /* 0x0000000600027202 */ /* 0x002fe40000000f00 */
[----:B------:R-:W-:-:S05]  /*0120*/  MOV R3, R11 ;  /* 0x0000000b00037202 */ /* 0x000fca0000000f00 */
[----:B0-----:R-:W2:Y:S04]  /*0130*/  LDG.E R14, desc[UR6][R2.64+-0x20] ;  /* 0xffffe006020e7981 */ /* 0x001ea8000c1e1900 */
[----:B------:R-:W3:Y:S04]  /*0140*/  LDG.E R16, desc[UR6][R2.64+-0x1c] ;  /* 0xffffe40602107981 */ /* 0x000ee8000c1e1900 */
[----:B------:R-:W4:Y:S04]  /*0150*/  LDG.E R18, desc[UR6][R2.64+-0x18] ;  /* 0xffffe80602127981 */ /* 0x000f28000c1e1900 */
[----:B------:R-:W5:Y:S04]  /*0160*/  LDG.E R20, desc[UR6][R2.64+-0x14] ;  /* 0xffffec0602147981 */ /* 0x000f68000c1e1900 */
        /* <DEDUP_REMOVED lines=11> */
[----:B------:R-:W5:Y:S01]  /*0220*/  LDG.E R7, desc[UR6][R2.64+0x1c] ;  /* 0x00001c0602077981 */ /* 0x000f62000c1e1900 */
[----:B------:R-:W-:-:S04]  /*0230*/  IADD3 R5, PT, PT, R5, 0x10, RZ ;  /* 0x0000001005057810 */ /* 0x000fc80007ffe0ff */
[----:B------:R-:W-:Y:S01]  /*0240*/  ISETP.NE.AND P1, PT, R5, RZ, PT ;  /* 0x000000ff0500720c */ /* 0x000fe20003f25270 */
[----:B--2---:R-:W-:Y:S01]  /*0250*/  FMUL R15, R14, R14 ;  /* 0x0000000e0e0f7220 */ /* 0x004fe20000400000 */
[----:B---3--:R-:W-:-:S04]  /*0260*/  FMUL R17, R16, R16 ;  /* 0x0000001010117220 */ /* 0x008fc80000400000 */
[----:B------:R0:W-:Y:S01]  /*0270*/  STG.E desc[UR6][R2.64+-0x20], R15 ;  /* 0xffffe00f02007986 */ /* 0x0001e2000c101906 */
[----:B----4-:R-:W-:-:S03]  /*0280*/  FMUL R19, R18, R18 ;  /* 0x0000001212137220 */ /* 0x010fc60000400000 */
[----:B------:R1:W-:Y:S01]  /*0290*/  STG.E desc[UR6][R2.64+-0x1c], R17 ;  /* 0xffffe41102007986 */ /* 0x0003e2000c101906 */
[----:B-----5:R-:W-:-:S03]  /*02a0*/  FMUL R21, R20, R20 ;  /* 0x0000001414157220 */ /* 0x020fc60000400000 */
[----:B------:R2:W-:Y:S01]  /*02b0*/  STG.E desc[UR6][R2.64+-0x18], R19 ;  /* 0xffffe81302007986 */ /* 0x0005e2000c101906 */
[----:B------:R-:W-:-:S03]  /*02c0*/  FMUL R23, R22, R22 ;  /* 0x0000001616177220 */ /* 0x000fc60000400000 */
[----:B------:R3:W-:Y:S01]  /*02d0*/  STG.E desc[UR6][R2.64+-0x14], R21 ;  /* 0xffffec1502007986 */ /* 0x0007e2000c101906 */
[----:B------:R-:W-:-:S03]  /*02e0*/  FMUL R25, R24, R24 ;  /* 0x0000001818197220 */ /* 0x000fc60000400000 */
[----:B------:R-:W-:Y:S01]  /*02f0*/  STG.E desc[UR6][R2.64+-0x10], R23 ;  /* 0xfffff01702007986 */ /* 0x000fe2000c101906 */
[----:B0-----:R-:W-:-:S03]  /*0300*/  FMUL R15, R26, R26 ;  /* 0x0000001a1a0f7220 */ /* 0x001fc60000400000 */
[----:B------:R-:W-:Y:S01]  /*0310*/  STG.E desc[UR6][R2.64+-0xc], R25 ;  /* 0xfffff41902007986 */ /* 0x000fe2000c101906 */
[----:B------:R-:W-:-:S03]  /*0320*/  FMUL R27, R27, R27 ;  /* 0x0000001b1b1b7220 */ /* 0x000fc60000400000 */
[----:B------:R-:W-:Y:S01]  /*0330*/  STG.E desc[UR6][R2.64+-0x8], R15 ;  /* 0xfffff80f02007986 */ /* 0x000fe2000c101906 */
[----:B------:R-:W-:-:S03]  /*0340*/  FMUL R13, R13, R13 ;  /* 0x0000000d0d0d7220 */ /* 0x000fc60000400000 */
[----:B------:R-:W-:Y:S01]  /*0350*/  STG.E desc[UR6][R2.64+-0x4], R27 ;  /* 0xfffffc1b02007986 */ /* 0x000fe2000c101906 */
[----:B------:R-:W-:-:S03]  /*0360*/  FMUL R29, R12, R12 ;  /* 0x0000000c0c1d7220 */ /* 0x000fc60000400000 */
[----:B------:R-:W-:Y:S01]  /*0370*/  STG.E desc[UR6][R2.64], R13 ;  /* 0x0000000d02007986 */ /* 0x000fe2000c101906 */
[----:B------:R-:W-:-:S03]  /*0380*/  FMUL R11, R11, R11 ;  /* 0x0000000b0b0b7220 */ /* 0x000fc60000400000 */
[----:B------:R-:W-:Y:S01]  /*0390*/  STG.E desc[UR6][R2.64+0x4], R29 ;  /* 0x0000041d02007986 */ /* 0x000fe2000c101906 */
[----:B-1----:R-:W-:-:S03]  /*03a0*/  FMUL R17, R10, R10 ;  /* 0x0000000a0a117220 */ /* 0x002fc60000400000 */
[----:B------:R0:W-:Y:S01]  /*03b0*/  STG.E desc[UR6][R2.64+0x8], R11 ;  /* 0x0000080b02007986 */ /* 0x0001e2000c101906 */
[----:B--2---:R-:W-:Y:S01]  /*03c0*/  FMUL R19, R6, R6 ;  /* 0x0000000606137220 */ /* 0x004fe20000400000 */
[----:B------:R-:W-:Y:S02]  /*03d0*/  IADD3 R6, P2, PT, R2, 0x40, RZ ;  /* 0x0000004002067810 */ /* 0x000fe40007f5e0ff */
[----:B------:R1:W-:Y:S01]  /*03e0*/  STG.E desc[UR6][R2.64+0xc], R17 ;  /* 0x00000c1102007986 */ /* 0x0003e2000c101906 */
[----:B------:R-:W-:-:S03]  /*03f0*/  FMUL R9, R9, R9 ;  /* 0x0000000909097220 */ /* 0x000fc60000400000 */
[----:B------:R1:W-:Y:S01]  /*0400*/  STG.E desc[UR6][R2.64+0x10], R19 ;  /* 0x0000101302007986 */ /* 0x0003e2000c101906 */
[----:B---3--:R-:W-:Y:S01]  /*0410*/  FMUL R21, R8, R8 ;  /* 0x0000000808157220 */ /* 0x008fe20000400000 */
[----:B0-----:R-:W-:Y:S02]  /*0420*/  IADD3.X R11, PT, PT, RZ, R3, RZ, P2, !PT ;  /* 0x00000003ff0b7210 */ /* 0x001fe400017fe4ff */
[----:B------:R1:W-:Y:S01]  /*0430*/  STG.E desc[UR6][R2.64+0x14], R9 ;  /* 0x0000140902007986 */ /* 0x0003e2000c101906 */
[----:B------:R-:W-:-:S03]  /*0440*/  FMUL R7, R7, R7 ;  /* 0x0000000707077220 */ /* 0x000fc60000400000 */
[----:B------:R1:W-:Y:S04]  /*0450*/  STG.E desc[UR6][R2.64+0x18], R21 ;  /* 0x0000181502007986 */ /* 0x0003e8000c101906 */
[----:B------:R1:W-:Y:S01]  /*0460*/  STG.E desc[UR6][R2.64+0x1c], R7 ;  /* 0x00001c0702007986 */ /* 0x0003e2000c101906 */
[----:B------:R-:W-:Y:S05]  /*0470*/  @P1 BRA `(.L_x_1) ;  /* 0xfffffffc00241947 */ /* 0x000fea000383ffff */
.L_x_0:
[----:B0-----:R-:W-:Y:S05]  /*0480*/  @!P0 EXIT ;  /* 0x000000000000894d */ /* 0x001fea0003800000 */
[----:B------:R-:W-:Y:S02]  /*0490*/  ISETP.GE.U32.AND P0, PT, R28, 0x8, PT ;  /* 0x000000081c00780c */ /* 0x000fe40003f06070 */
[----:B------:R-:W-:-:S04]  /*04a0*/  LOP3.LUT R20, R4, 0x7, RZ, 0xc0, !PT ;  /* 0x0000000704147812 */ /* 0x000fc800078ec0ff */
[----:B------:R-:W-:-:S07]  /*04b0*/  ISETP.NE.AND P1, PT, R20, RZ, PT ;  /* 0x000000ff1400720c */ /* 0x000fce0003f25270 */
[----:B------:R-:W-:Y:S06]  /*04c0*/  @!P0 BRA `(.L_x_2) ;  /* 0x00000000006c8947 */ /* 0x000fec0003800000 */
[----:B-1----:R-:W0:Y:S02]  /*04d0*/  LDC.64 R2, c[0x0][0x380] ;  /* 0x0000e000ff027b82 */ /* 0x002e240000000a00 */
[----:B0-----:R-:W-:-:S05]  /*04e0*/  IMAD.WIDE.U32 R2, R0, 0x4, R2 ;  /* 0x0000000400027825 */ /* 0x001fca00078e0002 */
[----:B------:R-:W2:Y:S04]  /*04f0*/  LDG.E R5, desc[UR6][R2.64] ;  /* 0x0000000602057981 */ /* 0x000ea8000c1e1900 */
[----:B------:R-:W3:Y:S04]  /*0500*/  LDG.E R6, desc[UR6][R2.64+0x4] ;  /* 0x0000040602067981 */ /* 0x000ee8000c1e1900 */
[----:B------:R-:W4:Y:S04]  /*0510*/  LDG.E R8, desc[UR6][R2.64+0x8] ;  /* 0x0000080602087981 */ /* 0x000f28000c1e1900 */
[----:B------:R-:W5:Y:S04]  /*0520*/  LDG.E R10, desc[UR6][R2.64+0xc] ;  /* 0x00000c06020a7981 */ /* 0x000f68000c1e1900 */
[----:B------:R-:W5:Y:S04]  /*0530*/  LDG.E R12, desc[UR6][R2.64+0x10] ;  /* 0x00001006020c7981 */ /* 0x000f68000c1e1900 */
[----:B------:R-:W5:Y:S04]  /*0540*/  LDG.E R14, desc[UR6][R2.64+0x14] ;  /* 0x00001406020e7981 */ /* 0x000f68000c1e1900 */
[----:B------:R-:W5:Y:S04]  /*0550*/  LDG.E R16, desc[UR6][R2.64+0x18] ;  /* 0x0000180602107981 */ /* 0x000f68000c1e1900 */
[----:B------:R-:W5:Y:S01]  /*0560*/  LDG.E R18, desc[UR6][R2.64+0x1c] ;  /* 0x00001c0602127981 */ /* 0x000f62000c1e1900 */
[----:B------:R-:W-:Y:S01]  /*0570*/  IADD3 R0, PT, PT, R0, 0x8, RZ ;  /* 0x0000000800007810 */ /* 0x000fe20007ffe0ff */
        /* <DEDUP_REMOVED lines=10> */
[----:B------:R0:W-:Y:S01]  /*0620*/  STG.E desc[UR6][R2.64+0x10], R13 ;  /* 0x0000100d02007986 */ /* 0x0001e2000c101906 */
[----:B------:R-:W-:-:S03]  /*0630*/  FMUL R17, R16, R16 ;  /* 0x0000001010117220 */ /* 0x000fc60000400000 */
[----:B------:R0:W-:Y:S01]  /*0640*/  STG.E desc[UR6][R2.64+0x14], R15 ;  /* 0x0000140f02007986 */ /* 0x0001e2000c101906 */
[----:B------:R-:W-:-:S03]  /*0650*/  FMUL R19, R18, R18 ;  /* 0x0000001212137220 */ /* 0x000fc60000400000 */
[----:B------:R0:W-:Y:S04]  /*0660*/  STG.E desc[UR6][R2.64+0x18], R17 ;  /* 0x0000181102007986 */ /* 0x0001e8000c101906 */
[----:B------:R0:W-:Y:S02]  /*0670*/  STG.E desc[UR6][R2.64+0x1c], R19 ;  /* 0x00001c1302007986 */ /* 0x0001e4000c101906 */
.L_x_2:
[----:B------:R-:W-:Y:S05]  /*0680*/  @!P1 EXIT ;  /* 0x000000000000994d */ /* 0x000fea0003800000 */
[----:B------:R-:W-:Y:S02]  /*0690*/  ISETP.GE.U32.AND P0, PT, R20, 0x4, PT ;  /* 0x000000041400780c */ /* 0x000fe40003f06070 */
[----:B------:R-:W-:-:S04]  /*06a0*/  LOP3.LUT R4, R4, 0x3, RZ, 0xc0, !PT ;  /* 0x0000000304047812 */ /* 0x000fc800078ec0ff */
[----:B------:R-:W-:-:S07]  /*06b0*/  ISETP.NE.AND P1, PT, R4, RZ, PT ;  /* 0x000000ff0400720c */ /* 0x000fce0003f25270 */
[----:B------:R-:W-:Y:S06]  /*06c0*/  @!P0 BRA `(.L_x_3) ;  /* 0x00000000003c8947 */ /* 0x000fec0003800000 */
[----:B01----:R-:W0:Y:S02]  /*06d0*/  LDC.64 R2, c[0x0][0x380] ;  /* 0x0000e000ff027b82 */ /* 0x003e240000000a00 */
[----:B0-----:R-:W-:-:S05]  /*06e0*/  IMAD.WIDE.U32 R2, R0, 0x4, R2 ;  /* 0x0000000400027825 */ /* 0x001fca00078e0002 */
[----:B------:R-:W2:Y:S04]  /*06f0*/  LDG.E R5, desc[UR6][R2.64] ;  /* 0x0000000602057981 */ /* 0x000ea8000c1e1900 */
[----:B------:R-:W3:Y:S04]  /*0700*/  LDG.E R6, desc[UR6][R2.64+0x4] ;  /* 0x0000040602067981 */ /* 0x000ee8000c1e1900 */
[----:B------:R-:W4:Y:S04]  /*0710*/  LDG.E R8, desc[UR6][R2.64+0x8] ;  /* 0x0000080602087981 */ /* 0x000f28000c1e1900 */
        /* <DEDUP_REMOVED lines=8> */
[----:B------:R2:W-:Y:S04]  /*07a0*/  STG.E desc[UR6][R2.64+0x8], R9 ;  /* 0x0000080902007986 */ /* 0x0005e8000c101906 */
[----:B------:R2:W-:Y:S02]  /*07b0*/  STG.E desc[UR6][R2.64+0xc], R11 ;  /* 0x00000c0b02007986 */ /* 0x0005e4000c101906 */
.L_x_3:
[----:B------:R-:W-:Y:S05]  /*07c0*/  @!P1 EXIT ;  /* 0x000000000000994d */ /* 0x000fea0003800000 */
[----:B012---:R-:W0:Y:S01]  /*07d0*/  LDC.64 R2, c[0x0][0x380] ;  /* 0x0000e000ff027b82 */ /* 0x007e220000000a00 */
[----:B------:R-:W-:Y:S01]  /*07e0*/  IADD3 R4, PT, PT, -R4, RZ, RZ ;  /* 0x000000ff04047210 */ /* 0x000fe20007ffe1ff */
[----:B0-----:R-:W-:-:S03]  /*07f0*/  IMAD.WIDE.U32 R2, R0, 0x4, R2 ;  /* 0x0000000400027825 */ /* 0x001fc600078e0002 */
[----:B------:R-:W-:Y:S02]  /*0800*/  MOV R0, R2 ;  /* 0x0000000200007202 */ /* 0x000fe40000000f00 */
[----:B------:R-:W-:-:S07]  /*0810*/  MOV R7, R3 ;  /* 0x0000000300077202 */ /* 0x000fce0000000f00 */
.L_x_4:
[----:B0-----:R-:W-:Y:S02]  /*0820*/  MOV R2, R0 ;  /* 0x0000000000027202 */ /* 0x001fe40000000f00 */
[----:B------:R-:W-:-:S05]  /*0830*/  MOV R3, R7 ;  /* 0x0000000700037202 */ /* 0x000fca0000000f00 */
[----:B------:R-:W2:Y:S01]  /*0840*/  LDG.E R0, desc[UR6][R2.64] ;  /* 0x0000000602007981 */ /* 0x000ea2000c1e1900 */
[----:B------:R-:W-:-:S04]  /*0850*/  IADD3 R4, PT, PT, R4, 0x1, RZ ;  /* 0x0000000104047810 */ /* 0x000fc80007ffe0ff */
[----:B------:R-:W-:Y:S01]  /*0860*/  ISETP.NE.AND P0, PT, R4, RZ, PT ;  /* 0x000000ff0400720c */ /* 0x000fe20003f05270 */
[----:B--2---:R-:W-:Y:S01]  /*0870*/  FMUL R5, R0, R0 ;  /* 0x0000000000057220 */ /* 0x004fe20000400000 */
[----:B------:R-:W-:-:S04]  /*0880*/  IADD3 R0, P1, PT, R2, 0x4, RZ ;  /* 0x0000000402007810 */ /* 0x000fc80007f3e0ff */
[----:B------:R0:W-:Y:S01]  /*0890*/  STG.E desc[UR6][R2.64], R5 ;  /* 0x0000000502007986 */ /* 0x0001e2000c101906 */
[----:B------:R-:W-:-:S06]  /*08a0*/  IADD3.X R7, PT, PT, RZ, R3, RZ, P1, !PT ;  /* 0x00000003ff077210 */ /* 0x000fcc0000ffe4ff */
[----:B------:R-:W-:Y:S05]  /*08b0*/  @P0 BRA `(.L_x_4) ;  /* 0xfffffffc00d80947 */ /* 0x000fea000383ffff */
[----:B------:R-:W-:Y:S05]  /*08c0*/  EXIT ;  /* 0x000000000000794d */ /* 0x000fea0003800000 */
.L_x_5:
[----:B------:R-:W-:-:S00]  /*08d0*/  BRA `(.L_x_5) ;  /* 0xfffffffc00fc7947 */ /* 0x000fc0000383ffff */
[----:B------:R-:W-:-:S00]  /*08e0*/  NOP ;  /* 0x0000000000007918 */ /* 0x000fc00000000000 */
        /* <DEDUP_REMOVED lines=9> */
.L_x_6:


//--------------------- .nv.shared.reserved.0     --------------------------
	.section	.nv.shared.reserved.0,"aw",@nobits
	.weak		__nv_reservedSMEM_offset_0_alias
	.size		__nv_reservedSMEM_offset_0_alias, 0, 64
	.other		__nv_reservedSMEM_offset_0_alias,@"STO_CUDA_RESERVED_SHARED STV_DEFAULT"
__nv_reservedSMEM_offset_0_alias:
	.zero		0
	.zero		64


//--------------------- .nv.constant0._Z6vecSqrPfi --------------------------
	.section	.nv.constant0._Z6vecSqrPfi,"a",@progbits
	.sectionflags	@""
	.align	4
.nv.constant0._Z6vecSqrPfi:
	.zero		908


//--------------------- SYMBOLS --------------------------

	.type		.nv.reservedSmem.offset0,@object
	.size		.nv.reservedSmem.offset0,0x4
